//
// Generated by NVIDIA NVVM Compiler
//
// Compiler Build ID: CL-36424714
// Cuda compilation tools, release 13.0, V13.0.88
// Based on NVVM 20.0.0
//

.version 9.0
.target sm_100
.address_size 64

	// .globl	mandelbrot02

.visible .entry mandelbrot02(
	.param .u64 .ptr .align 1 mandelbrot02_param_0,
	.param .u64 .ptr .align 1 mandelbrot02_param_1,
	.param .u32 mandelbrot02_param_2,
	.param .u32 mandelbrot02_param_3,
	.param .f32 mandelbrot02_param_4,
	.param .f32 mandelbrot02_param_5,
	.param .f32 mandelbrot02_param_6,
	.param .u32 mandelbrot02_param_7
)
{
	.reg .pred 	%p<12>;
	.reg .b16 	%rs<22>;
	.reg .b32 	%r<57>;
	.reg .b32 	%f<34>;
	.reg .b64 	%rd<7>;

	ld.param.u64 	%rd2, [mandelbrot02_param_1];
	ld.param.u32 	%r9, [mandelbrot02_param_2];
	ld.param.u32 	%r12, [mandelbrot02_param_3];
	ld.param.f32 	%f11, [mandelbrot02_param_4];
	ld.param.f32 	%f12, [mandelbrot02_param_5];
	ld.param.f32 	%f13, [mandelbrot02_param_6];
	ld.param.u32 	%r11, [mandelbrot02_param_7];
	cvta.to.global.u64 	%rd1, %rd2;
	mov.u32 	%r13, %ctaid.x;
	mov.u32 	%r14, %ntid.x;
	mov.u32 	%r15, %tid.x;
	mad.lo.s32 	%r1, %r13, %r14, %r15;
	mov.u32 	%r16, %ctaid.y;
	mov.u32 	%r17, %ntid.y;
	mov.u32 	%r18, %tid.y;
	mad.lo.s32 	%r19, %r16, %r17, %r18;
	setp.ge.s32 	%p1, %r1, %r9;
	setp.ge.s32 	%p2, %r19, %r12;
	or.pred  	%p3, %p1, %p2;
	@%p3 bra 	$L__BB0_14;
	cvt.rn.f32.s32 	%f14, %r1;
	cvt.rn.f32.s32 	%f15, %r9;
	mul.f32 	%f16, %f15, 0f3F000000;
	sub.f32 	%f17, %f14, %f16;
	div.rn.f32 	%f18, %f17, %f16;
	div.rn.f32 	%f19, %f18, %f11;
	add.f32 	%f1, %f12, %f19;
	cvt.rn.f32.u32 	%f20, %r19;
	cvt.rn.f32.u32 	%f21, %r12;
	mul.f32 	%f22, %f21, 0f3F000000;
	sub.f32 	%f23, %f20, %f22;
	div.rn.f32 	%f24, %f23, %f22;
	div.rn.f32 	%f25, %f24, %f11;
	add.f32 	%f2, %f13, %f25;
	setp.lt.s32 	%p4, %r11, 1;
	mov.b32 	%r5, 0;
	@%p4 bra 	$L__BB0_4;
	mov.b32 	%r5, 0;
	mov.f32 	%f30, 0f00000000;
	mov.f32 	%f31, %f30;
	mov.f32 	%f32, %f30;
	mov.f32 	%f33, %f30;
$L__BB0_3:
	sub.f32 	%f27, %f31, %f30;
	add.f32 	%f7, %f1, %f27;
	add.f32 	%f28, %f33, %f33;
	fma.rn.f32 	%f32, %f28, %f32, %f2;
	add.s32 	%r5, %r5, 1;
	mul.f32 	%f31, %f7, %f7;
	mul.f32 	%f30, %f32, %f32;
	add.f32 	%f29, %f31, %f30;
	setp.le.f32 	%p5, %f29, 0f40800000;
	setp.lt.s32 	%p6, %r5, %r11;
	and.pred  	%p7, %p5, %p6;
	mov.f32 	%f33, %f7;
	@%p7 bra 	$L__BB0_3;
$L__BB0_4:
	mad.lo.s32 	%r22, %r9, %r19, %r1;
	shl.b32 	%r6, %r22, 2;
	setp.ne.s32 	%p8, %r5, %r11;
	@%p8 bra 	$L__BB0_6;
	cvt.s64.s32 	%rd5, %r6;
	add.s64 	%rd6, %rd1, %rd5;
	mov.b16 	%rs17, 0;
	st.global.u8 	[%rd6], %rs17;
	st.global.u8 	[%rd6+1], %rs17;
	st.global.u8 	[%rd6+2], %rs17;
	mov.b16 	%rs18, 255;
	st.global.u8 	[%rd6+3], %rs18;
	bra.uni 	$L__BB0_14;
$L__BB0_6:
	shr.s32 	%r23, %r11, 31;
	shr.u32 	%r24, %r23, 30;
	add.s32 	%r25, %r11, %r24;
	shr.s32 	%r7, %r25, 2;
	setp.ge.s32 	%p9, %r5, %r7;
	@%p9 bra 	$L__BB0_8;
	mul.lo.s32 	%r53, %r5, 255;
	div.s32 	%r54, %r53, %r7;
	cvt.u16.u32 	%rs19, %r54;
	mov.b16 	%rs20, 0;
	mov.u16 	%rs21, %rs20;
	bra.uni 	$L__BB0_13;
$L__BB0_8:
	shr.u32 	%r26, %r11, 31;
	add.s32 	%r27, %r11, %r26;
	shr.s32 	%r28, %r27, 1;
	setp.ge.s32 	%p10, %r5, %r28;
	@%p10 bra 	$L__BB0_10;
	sub.s32 	%r50, %r5, %r7;
	mul.lo.s32 	%r51, %r50, 255;
	div.s32 	%r52, %r51, %r7;
	cvt.u16.u32 	%rs20, %r52;
	mov.b16 	%rs21, 0;
	mov.b16 	%rs19, 255;
	bra.uni 	$L__BB0_13;
$L__BB0_10:
	mul.lo.s32 	%r8, %r11, 3;
	shr.s32 	%r29, %r8, 31;
	shr.u32 	%r30, %r29, 30;
	add.s32 	%r31, %r8, %r30;
	shr.s32 	%r32, %r31, 2;
	setp.ge.s32 	%p11, %r5, %r32;
	@%p11 bra 	$L__BB0_12;
	sub.s32 	%r43, %r5, %r28;
	mul.lo.s32 	%r44, %r43, 255;
	div.s32 	%r45, %r44, %r7;
	cvt.u16.u32 	%rs12, %r45;
	not.b16 	%rs19, %rs12;
	mov.b16 	%rs21, 0;
	mov.b16 	%rs20, 255;
	bra.uni 	$L__BB0_13;
$L__BB0_12:
	sub.s32 	%r37, %r5, %r32;
	mul.lo.s32 	%r38, %r37, 255;
	div.s32 	%r39, %r38, %r7;
	cvt.u16.u32 	%rs21, %r39;
	mov.b16 	%rs20, 255;
	mov.b16 	%rs19, 0;
$L__BB0_13:
	cvt.s64.s32 	%rd3, %r6;
	add.s64 	%rd4, %rd1, %rd3;
	st.global.u8 	[%rd4], %rs19;
	st.global.u8 	[%rd4+1], %rs20;
	st.global.u8 	[%rd4+2], %rs21;
	mov.b16 	%rs16, 255;
	st.global.u8 	[%rd4+3], %rs16;
$L__BB0_14:
	ret;

}


// ===== COMPILED SASS (sm_100) =====

	.target	sm_100

	.elftype	@"ET_EXEC"


//--------------------- .note.nv.tkinfo           --------------------------
	.section	.note.nv.tkinfo,"",@"SHT_NOTE"
	.sectionflags	@"SHF_NOTE_NV_TKINFO"
	.tkinfo
        /*0018*/ 	.word	0x00000002
        /*0030*/ 	.string	""
        /*0030*/ 	.string	"ptxas"
        /*0030*/ 	.string	"Cuda compilation tools, release 13.0, V13.0.88"
        /*0030*/ 	.string	"Build cuda_13.0.r13.0/compiler.36424714_0"
        /*0030*/ 	.string	"-arch sm_100 -m 64 "



//--------------------- .note.nv.cuinfo           --------------------------
	.section	.note.nv.cuinfo,"",@"SHT_NOTE"
	.sectionflags	@"SHF_NOTE_NV_CUINFO"
        /*0018*/ 	.short	0x0002
        /*001a*/ 	.short	0x0064
        /*001c*/ 	.short	0x0082
	.zero		2


//--------------------- .nv.info                  --------------------------
	.section	.nv.info,"",@"SHT_CUDA_INFO"
	.align	4


	//----- nvinfo : EIATTR_REGCOUNT
	.align		4
        /*0000*/ 	.byte	0x04, 0x2f
        /*0002*/ 	.short	(.L_1 - .L_0)
	.align		4
.L_0:
        /*0004*/ 	.word	index@(mandelbrot02)
        /*0008*/ 	.word	0x00000011


	//----- nvinfo : EIATTR_FRAME_SIZE
	.align		4
.L_1:
        /*000c*/ 	.byte	0x04, 0x11
        /*000e*/ 	.short	(.L_3 - .L_2)
	.align		4
.L_2:
        /*0010*/ 	.word	index@($__internal_0_$__cuda_sm3x_div_rn_noftz_f32_slowpath)
        /*0014*/ 	.word	0x00000000


	//----- nvinfo : EIATTR_FRAME_SIZE
	.align		4
.L_3:
        /*0018*/ 	.byte	0x04, 0x11
        /*001a*/ 	.short	(.L_5 - .L_4)
	.align		4
.L_4:
        /*001c*/ 	.word	index@(mandelbrot02)
        /*0020*/ 	.word	0x00000000


	//----- nvinfo : EIATTR_MIN_STACK_SIZE
	.align		4
.L_5:
        /*0024*/ 	.byte	0x04, 0x12
        /*0026*/ 	.short	(.L_7 - .L_6)
	.align		4
.L_6:
        /*0028*/ 	.word	index@(mandelbrot02)
        /*002c*/ 	.word	0x00000000
.L_7:


//--------------------- .nv.compat                --------------------------
	.section	.nv.compat,"",@"SHT_CUDA_COMPAT_INFO"
	.align	4
        /*0000*/ 	.byte	0x02, 0x09, 0x00, 0x00, 0x02, 0x02, 0x01, 0x00, 0x02, 0x05, 0x05, 0x00, 0x03, 0x07, 0x01, 0x01
        /*0010*/ 	.byte	0x02, 0x03, 0x00, 0x00, 0x02, 0x06, 0x01, 0x00, 0x04, 0x0b, 0x08, 0x00, 0x01, 0x00, 0x00, 0x00
        /*0020*/ 	.byte	0x00, 0x00, 0x00, 0x00


//--------------------- .nv.info.mandelbrot02     --------------------------
	.section	.nv.info.mandelbrot02,"",@"SHT_CUDA_INFO"
	.sectionflags	@""
	.align	4


	//----- nvinfo : EIATTR_CUDA_API_VERSION
	.align		4
        /*0000*/ 	.byte	0x04, 0x37
        /*0002*/ 	.short	(.L_9 - .L_8)
.L_8:
        /*0004*/ 	.word	0x00000082


	//----- nvinfo : EIATTR_KPARAM_INFO
	.align		4
.L_9:
        /*0008*/ 	.byte	0x04, 0x17
        /*000a*/ 	.short	(.L_11 - .L_10)
.L_10:
        /*000c*/ 	.word	0x00000000
        /*0010*/ 	.short	0x0007
        /*0012*/ 	.short	0x0024
        /*0014*/ 	.byte	0x00, 0xf0, 0x11, 0x00


	//----- nvinfo : EIATTR_KPARAM_INFO
	.align		4
.L_11:
        /*0018*/ 	.byte	0x04, 0x17
        /*001a*/ 	.short	(.L_13 - .L_12)
.L_12:
        /*001c*/ 	.word	0x00000000
        /*0020*/ 	.short	0x0006
        /*0022*/ 	.short	0x0020
        /*0024*/ 	.byte	0x00, 0xf0, 0x11, 0x00


	//----- nvinfo : EIATTR_KPARAM_INFO
	.align		4
.L_13:
        /*0028*/ 	.byte	0x04, 0x17
        /*002a*/ 	.short	(.L_15 - .L_14)
.L_14:
        /*002c*/ 	.word	0x00000000
        /*0030*/ 	.short	0x0005
        /*0032*/ 	.short	0x001c
        /*0034*/ 	.byte	0x00, 0xf0, 0x11, 0x00


	//----- nvinfo : EIATTR_KPARAM_INFO
	.align		4
.L_15:
        /*0038*/ 	.byte	0x04, 0x17
        /*003a*/ 	.short	(.L_17 - .L_16)
.L_16:
        /*003c*/ 	.word	0x00000000
        /*0040*/ 	.short	0x0004
        /*0042*/ 	.short	0x0018
        /*0044*/ 	.byte	0x00, 0xf0, 0x11, 0x00


	//----- nvinfo : EIATTR_KPARAM_INFO
	.align		4
.L_17:
        /*0048*/ 	.byte	0x04, 0x17
        /*004a*/ 	.short	(.L_19 - .L_18)
.L_18:
        /*004c*/ 	.word	0x00000000
        /*0050*/ 	.short	0x0003
        /*0052*/ 	.short	0x0014
        /*0054*/ 	.byte	0x00, 0xf0, 0x11, 0x00


	//----- nvinfo : EIATTR_KPARAM_INFO
	.align		4
.L_19:
        /*0058*/ 	.byte	0x04, 0x17
        /*005a*/ 	.short	(.L_21 - .L_20)
.L_20:
        /*005c*/ 	.word	0x00000000
        /*0060*/ 	.short	0x0002
        /*0062*/ 	.short	0x0010
        /*0064*/ 	.byte	0x00, 0xf0, 0x11, 0x00


	//----- nvinfo : EIATTR_KPARAM_INFO
	.align		4
.L_21:
        /*0068*/ 	.byte	0x04, 0x17
        /*006a*/ 	.short	(.L_23 - .L_22)
.L_22:
        /*006c*/ 	.word	0x00000000
        /*0070*/ 	.short	0x0001
        /*0072*/ 	.short	0x0008
        /*0074*/ 	.byte	0x00, 0xf5, 0x21, 0x00


	//----- nvinfo : EIATTR_KPARAM_INFO
	.align		4
.L_23:
        /*0078*/ 	.byte	0x04, 0x17
        /*007a*/ 	.short	(.L_25 - .L_24)
.L_24:
        /*007c*/ 	.word	0x00000000
        /*0080*/ 	.short	0x0000
        /*0082*/ 	.short	0x0000
        /*0084*/ 	.byte	0x00, 0xf5, 0x21, 0x00


	//----- nvinfo : EIATTR_SPARSE_MMA_MASK
	.align		4
.L_25:
        /*0088*/ 	.byte	0x03, 0x50
        /*008a*/ 	.short	0x0000


	//----- nvinfo : EIATTR_MAXREG_COUNT
	.align		4
        /*008c*/ 	.byte	0x03, 0x1b
        /*008e*/ 	.short	0x00ff


	//----- nvinfo : EIATTR_MERCURY_ISA_VERSION
	.align		4
        /*0090*/ 	.byte	0x03, 0x5f
        /*0092*/ 	.short	0x0101


	//----- nvinfo : EIATTR_VRC_CTA_INIT_COUNT
	.align		4
        /*0094*/ 	.byte	0x02, 0x4a
	.zero		1
	.zero		1


	//----- nvinfo : EIATTR_EXIT_INSTR_OFFSETS
	.align		4
        /*0098*/ 	.byte	0x04, 0x1c
        /*009a*/ 	.short	(.L_27 - .L_26)


	//   ....[0]....
.L_26:
        /*009c*/ 	.word	0x000000c0


	//   ....[1]....
        /*00a0*/ 	.word	0x00000790


	//   ....[2]....
        /*00a4*/ 	.word	0x00001100


	//----- nvinfo : EIATTR_CRS_STACK_SIZE
	.align		4
.L_27:
        /*00a8*/ 	.byte	0x04, 0x1e
        /*00aa*/ 	.short	(.L_29 - .L_28)
.L_28:
        /*00ac*/ 	.word	0x00000000


	//----- nvinfo : EIATTR_CBANK_PARAM_SIZE
	.align		4
.L_29:
        /*00b0*/ 	.byte	0x03, 0x19
        /*00b2*/ 	.short	0x0028


	//----- nvinfo : EIATTR_PARAM_CBANK
	.align		4
        /*00b4*/ 	.byte	0x04, 0x0a
        /*00b6*/ 	.short	(.L_31 - .L_30)
	.align		4
.L_30:
        /*00b8*/ 	.word	index@(.nv.constant0.mandelbrot02)
        /*00bc*/ 	.short	0x0380
        /*00be*/ 	.short	0x0028


	//----- nvinfo : EIATTR_SW_WAR
	.align		4
.L_31:
        /*00c0*/ 	.byte	0x04, 0x36
        /*00c2*/ 	.short	(.L_33 - .L_32)
.L_32:
        /*00c4*/ 	.word	0x00000008
.L_33:


//--------------------- .nv.callgraph             --------------------------
	.section	.nv.callgraph,"",@"SHT_CUDA_CALLGRAPH"
	.align	4
	.sectionentsize	8
	.align		4
        /*0000*/ 	.word	0x00000000
	.align		4
        /*0004*/ 	.word	0xffffffff
	.align		4
        /*0008*/ 	.word	0x00000000
	.align		4
        /*000c*/ 	.word	0xfffffffe
	.align		4
        /*0010*/ 	.word	0x00000000
	.align		4
        /*0014*/ 	.word	0xfffffffd
	.align		4
        /*0018*/ 	.word	0x00000000
	.align		4
        /*001c*/ 	.word	0xfffffffc


//--------------------- .text.mandelbrot02        --------------------------
	.section	.text.mandelbrot02,"ax",@progbits
	.align	128
        .global         mandelbrot02
        .type           mandelbrot02,@function
        .size           mandelbrot02,(.L_x_28 - mandelbrot02)
        .other          mandelbrot02,@"STO_CUDA_ENTRY STV_DEFAULT"
mandelbrot02:
.text.mandelbrot02:
[----:B------:R-:W-:Y:S01]  /*0000*/  LDC R1, c[0x0][0x37c] ;  /* 0x0000df00ff017b82 */ /* 0x000fe20000000800 */
[----:B------:R-:W0:Y:S07]  /*0010*/  S2R R3, SR_TID.Y ;  /* 0x0000000000037919 */ /* 0x000e2e0000002200 */
[----:B------:R-:W1:Y:S01]  /*0020*/  LDC R5, c[0x0][0x360] ;  /* 0x0000d800ff057b82 */ /* 0x000e620000000800 */
[----:B------:R-:W2:Y:S01]  /*0030*/  LDCU.64 UR6, c[0x0][0x390] ;  /* 0x00007200ff0677ac */ /* 0x000ea20008000a00 */
[----:B------:R-:W1:Y:S06]  /*0040*/  S2R R0, SR_TID.X ;  /* 0x0000000000007919 */ /* 0x000e6c0000002100 */
[----:B------:R-:W0:Y:S08]  /*0050*/  S2UR UR5, SR_CTAID.Y ;  /* 0x00000000000579c3 */ /* 0x000e300000002600 */
[----:B------:R-:W0:Y:S08]  /*0060*/  LDC R2, c[0x0][0x364] ;  /* 0x0000d900ff027b82 */ /* 0x000e300000000800 */
[----:B------:R-:W1:Y:S01]  /*0070*/  S2UR UR4, SR_CTAID.X ;  /* 0x00000000000479c3 */ /* 0x000e620000002500 */
[----:B0-----:R-:W-:-:S05]  /*0080*/  IMAD R2, R2, UR5, R3 ;  /* 0x0000000502027c24 */ /* 0x001fca000f8e0203 */
[----:B--2---:R-:W-:Y:S01]  /*0090*/  ISETP.GE.AND P0, PT, R2, UR7, PT ;  /* 0x0000000702007c0c */ /* 0x004fe2000bf06270 */
[----:B-1----:R-:W-:-:S05]  /*00a0*/  IMAD R5, R5, UR4, R0 ;  /* 0x0000000405057c24 */ /* 0x002fca000f8e0200 */
[----:B------:R-:W-:-:S13]  /*00b0*/  ISETP.GE.OR P0, PT, R5, UR6, P0 ;  /* 0x0000000605007c0c */ /* 0x000fda0008706670 */
[----:B------:R-:W-:Y:S05]  /*00c0*/  @P0 EXIT ;  /* 0x000000000000094d */ /* 0x000fea0003800000 */
[----:B------:R-:W-:Y:S01]  /*00d0*/  I2FP.F32.S32 R0, UR6 ;  /* 0x0000000600007c45 */ /* 0x000fe20008201400 */
[----:B------:R-:W-:Y:S04]  /*00e0*/  BSSY.RECONVERGENT B0, `(.L_x_0) ;  /* 0x000000f000007945 */ /* 0x000fe80003800200 */
[----:B------:R-:W-:Y:S01]  /*00f0*/  FMUL R3, R0, 0.5 ;  /* 0x3f00000000037820 */ /* 0x000fe20000400000 */
[----:B------:R-:W-:-:S03]  /*0100*/  I2FP.F32.S32 R0, R5 ;  /* 0x0000000500007245 */ /* 0x000fc60000201400 */
[----:B------:R-:W0:Y:S02]  /*0110*/  MUFU.RCP R4, R3 ;  /* 0x0000000300047308 */ /* 0x000e240000001000 */
[----:B------:R-:W-:-:S06]  /*0120*/  FADD R0, R0, -R3 ;  /* 0x8000000300007221 */ /* 0x000fcc0000000000 */
[----:B------:R-:W1:Y:S01]  /*0130*/  FCHK P0, R0, R3 ;  /* 0x0000000300007302 */ /* 0x000e620000000000 */
[----:B0-----:R-:W-:-:S04]  /*0140*/  FFMA R7, -R3, R4, 1 ;  /* 0x3f80000003077423 */ /* 0x001fc80000000104 */
[----:B------:R-:W-:-:S04]  /*0150*/  FFMA R7, R4, R7, R4 ;  /* 0x0000000704077223 */ /* 0x000fc80000000004 */
[----:B------:R-:W-:-:S04]  /*0160*/  FFMA R4, R0, R7, RZ ;  /* 0x0000000700047223 */ /* 0x000fc800000000ff */
[----:B------:R-:W-:-:S04]  /*0170*/  FFMA R6, -R3, R4, R0 ;  /* 0x0000000403067223 */ /* 0x000fc80000000100 */
[----:B------:R-:W-:Y:S01]  /*0180*/  FFMA R7, R7, R6, R4 ;  /* 0x0000000607077223 */ /* 0x000fe20000000004 */
[----:B-1----:R-:W-:Y:S06]  /*0190*/  @!P0 BRA `(.L_x_1) ;  /* 0x00000000000c8947 */ /* 0x002fec0003800000 */
[----:B------:R-:W-:-:S07]  /*01a0*/  MOV R6, 0x1c0 ;  /* 0x000001c000067802 */ /* 0x000fce0000000f00 */
[----:B------:R-:W-:Y:S05]  /*01b0*/  CALL.REL.NOINC `($__internal_0_$__cuda_sm3x_div_rn_noftz_f32_slowpath) ;  /* 0x0000000c00d47944 */ /* 0x000fea0003c00000 */
[----:B------:R-:W-:-:S07]  /*01c0*/  IMAD.MOV.U32 R7, RZ, RZ, R0 ;  /* 0x000000ffff077224 */ /* 0x000fce00078e0000 */
.L_x_1:
[----:B------:R-:W-:Y:S05]  /*01d0*/  BSYNC.RECONVERGENT B0 ;  /* 0x0000000000007941 */ /* 0x000fea0003800200 */
.L_x_0:
[----:B------:R-:W0:Y:S01]  /*01e0*/  LDC R6, c[0x0][0x398] ;  /* 0x0000e600ff067b82 */ /* 0x000e220000000800 */
[----:B------:R-:W-:Y:S01]  /*01f0*/  BSSY.RECONVERGENT B0, `(.L_x_2) ;  /* 0x000000f000007945 */ /* 0x000fe20003800200 */
[----:B0-----:R-:W0:Y:S08]  /*0200*/  MUFU.RCP R0, R6 ;  /* 0x0000000600007308 */ /* 0x001e300000001000 */
[----:B------:R-:W1:Y:S01]  /*0210*/  FCHK P0, R7, R6 ;  /* 0x0000000607007302 */ /* 0x000e620000000000 */
[----:B0-----:R-:W-:-:S04]  /*0220*/  FFMA R3, R0, -R6, 1 ;  /* 0x3f80000000037423 */ /* 0x001fc80000000806 */
[----:B------:R-:W-:-:S04]  /*0230*/  FFMA R0, R0, R3, R0 ;  /* 0x0000000300007223 */ /* 0x000fc80000000000 */
[----:B------:R-:W-:-:S04]  /*0240*/  FFMA R4, R0, R7, RZ ;  /* 0x0000000700047223 */ /* 0x000fc800000000ff */
[----:B------:R-:W-:-:S04]  /*0250*/  FFMA R3, R4, -R6, R7 ;  /* 0x8000000604037223 */ /* 0x000fc80000000007 */
[----:B------:R-:W-:Y:S01]  /*0260*/  FFMA R4, R0, R3, R4 ;  /* 0x0000000300047223 */ /* 0x000fe20000000004 */
[----:B-1----:R-:W-:Y:S06]  /*0270*/  @!P0 BRA `(.L_x_3) ;  /* 0x0000000000188947 */ /* 0x002fec0003800000 */
[----:B------:R-:W0:Y:S01]  /*0280*/  LDCU UR4, c[0x0][0x398] ;  /* 0x00007300ff0477ac */ /* 0x000e220008000800 */
[----:B------:R-:W-:Y:S01]  /*0290*/  IMAD.MOV.U32 R0, RZ, RZ, R7 ;  /* 0x000000ffff007224 */ /* 0x000fe200078e0007 */
[----:B------:R-:W-:Y:S01]  /*02a0*/  MOV R6, 0x2d0 ;  /* 0x000002d000067802 */ /* 0x000fe20000000f00 */
[----:B0-----:R-:W-:-:S07]  /*02b0*/  IMAD.U32 R3, RZ, RZ, UR4 ;  /* 0x00000004ff037e24 */ /* 0x001fce000f8e00ff */
[----:B------:R-:W-:Y:S05]  /*02c0*/  CALL.REL.NOINC `($__internal_0_$__cuda_sm3x_div_rn_noftz_f32_slowpath) ;  /* 0x0000000c00907944 */ /* 0x000fea0003c00000 */
[----:B------:R-:W-:-:S07]  /*02d0*/  IMAD.MOV.U32 R4, RZ, RZ, R0 ;  /* 0x000000ffff047224 */ /* 0x000fce00078e0000 */
.L_x_3:
[----:B------:R-:W-:Y:S05]  /*02e0*/  BSYNC.RECONVERGENT B0 ;  /* 0x0000000000007941 */ /* 0x000fea0003800200 */
.L_x_2:
[----:B------:R-:W0:Y:S01]  /*02f0*/  LDCU UR4, c[0x0][0x394] ;  /* 0x00007280ff0477ac */ /* 0x000e220008000800 */
[----:B------:R-:W-:Y:S01]  /*0300*/  BSSY.RECONVERGENT B0, `(.L_x_4) ;  /* 0x0000012000007945 */ /* 0x000fe20003800200 */
[----:B0-----:R-:W-:Y:S01]  /*0310*/  I2FP.F32.U32 R0, UR4 ;  /* 0x0000000400007c45 */ /* 0x001fe20008201000 */
[----:B------:R-:W0:Y:S04]  /*0320*/  LDCU UR4, c[0x0][0x39c] ;  /* 0x00007380ff0477ac */ /* 0x000e280008000800 */
[----:B------:R-:W-:Y:S01]  /*0330*/  FMUL R3, R0, 0.5 ;  /* 0x3f00000000037820 */ /* 0x000fe20000400000 */
[----:B------:R-:W-:-:S03]  /*0340*/  I2FP.F32.U32 R0, R2 ;  /* 0x0000000200007245 */ /* 0x000fc60000201000 */
[----:B------:R-:W1:Y:S02]  /*0350*/  MUFU.RCP R6, R3 ;  /* 0x0000000300067308 */ /* 0x000e640000001000 */
[----:B------:R-:W-:-:S06]  /*0360*/  FADD R0, R0, -R3 ;  /* 0x8000000300007221 */ /* 0x000fcc0000000000 */
[----:B------:R-:W2:Y:S01]  /*0370*/  FCHK P0, R0, R3 ;  /* 0x0000000300007302 */ /* 0x000ea20000000000 */
[----:B0-----:R-:W-:Y:S01]  /*0380*/  FADD R4, R4, UR4 ;  /* 0x0000000404047e21 */ /* 0x001fe20008000000 */
[----:B-1----:R-:W-:-:S04]  /*0390*/  FFMA R7, -R3, R6, 1 ;  /* 0x3f80000003077423 */ /* 0x002fc80000000106 */
[----:B------:R-:W-:-:S04]  /*03a0*/  FFMA R7, R6, R7, R6 ;  /* 0x0000000706077223 */ /* 0x000fc80000000006 */
[----:B------:R-:W-:-:S04]  /*03b0*/  FFMA R6, R0, R7, RZ ;  /* 0x0000000700067223 */ /* 0x000fc800000000ff */
[----:B------:R-:W-:-:S04]  /*03c0*/  FFMA R8, -R3, R6, R0 ;  /* 0x0000000603087223 */ /* 0x000fc80000000100 */
[----:B------:R-:W-:Y:S01]  /*03d0*/  FFMA R7, R7, R8, R6 ;  /* 0x0000000807077223 */ /* 0x000fe20000000006 */
[----:B--2---:R-:W-:Y:S06]  /*03e0*/  @!P0 BRA `(.L_x_5) ;  /* 0x00000000000c8947 */ /* 0x004fec0003800000 */
[----:B------:R-:W-:-:S07]  /*03f0*/  MOV R6, 0x410 ;  /* 0x0000041000067802 */ /* 0x000fce0000000f00 */
[----:B------:R-:W-:Y:S05]  /*0400*/  CALL.REL.NOINC `($__internal_0_$__cuda_sm3x_div_rn_noftz_f32_slowpath) ;  /* 0x0000000c00407944 */ /* 0x000fea0003c00000 */
[----:B------:R-:W-:-:S07]  /*0410*/  IMAD.MOV.U32 R7, RZ, RZ, R0 ;  /* 0x000000ffff077224 */ /* 0x000fce00078e0000 */
.L_x_5:
[----:B------:R-:W-:Y:S05]  /*0420*/  BSYNC.RECONVERGENT B0 ;  /* 0x0000000000007941 */ /* 0x000fea0003800200 */
.L_x_4:
        /* <DEDUP_REMOVED lines=12> */
[----:B------:R-:W-:Y:S02]  /*04f0*/  MOV R6, 0x520 ;  /* 0x0000052000067802 */ /* 0x000fe40000000f00 */
[----:B0-----:R-:W-:-:S07]  /*0500*/  MOV R3, UR4 ;  /* 0x0000000400037c02 */ /* 0x001fce0008000f00 */
[----:B------:R-:W-:Y:S05]  /*0510*/  CALL.REL.NOINC `($__internal_0_$__cuda_sm3x_div_rn_noftz_f32_slowpath) ;  /* 0x0000000800fc7944 */ /* 0x000fea0003c00000 */
[----:B------:R-:W-:-:S07]  /*0520*/  IMAD.MOV.U32 R3, RZ, RZ, R0 ;  /* 0x000000ffff037224 */ /* 0x000fce00078e0000 */
.L_x_7:
[----:B------:R-:W-:Y:S05]  /*0530*/  BSYNC.RECONVERGENT B0 ;  /* 0x0000000000007941 */ /* 0x000fea0003800200 */
.L_x_6:
[----:B------:R-:W0:Y:S01]  /*0540*/  LDC.64 R6, c[0x0][0x3a0] ;  /* 0x0000e800ff067b82 */ /* 0x000e220000000a00 */
[----:B------:R-:W-:Y:S01]  /*0550*/  IMAD.MOV.U32 R0, RZ, RZ, RZ ;  /* 0x000000ffff007224 */ /* 0x000fe200078e00ff */
[----:B0-----:R-:W-:Y:S01]  /*0560*/  ISETP.GE.AND P0, PT, R7, 0x1, PT ;  /* 0x000000010700780c */ /* 0x001fe20003f06270 */
[----:B------:R-:W-:-:S12]  /*0570*/  FADD R10, R3, R6 ;  /* 0x00000006030a7221 */ /* 0x000fd80000000000 */
[----:B------:R-:W-:Y:S05]  /*0580*/  @!P0 BRA `(.L_x_8) ;  /* 0x0000000000448947 */ /* 0x000fea0003800000 */
[----:B------:R-:W-:Y:S01]  /*0590*/  BSSY.RECONVERGENT B0, `(.L_x_8) ;  /* 0x0000010000007945 */ /* 0x000fe20003800200 */
[----:B------:R-:W-:Y:S01]  /*05a0*/  IMAD.MOV.U32 R0, RZ, RZ, RZ ;  /* 0x000000ffff007224 */ /* 0x000fe200078e00ff */
[----:B------:R-:W-:Y:S01]  /*05b0*/  CS2R R8, SRZ ;  /* 0x0000000000087805 */ /* 0x000fe2000001ff00 */
[----:B------:R-:W-:Y:S02]  /*05c0*/  IMAD.MOV.U32 R3, RZ, RZ, RZ ;  /* 0x000000ffff037224 */ /* 0x000fe400078e00ff */
[----:B------:R-:W-:-:S07]  /*05d0*/  IMAD.MOV.U32 R6, RZ, RZ, RZ ;  /* 0x000000ffff067224 */ /* 0x000fce00078e00ff */
.L_x_9:
[----:B------:R-:W-:Y:S01]  /*05e0*/  FADD R3, R6, -R3 ;  /* 0x8000000306037221 */ /* 0x000fe20000000000 */
[----:B------:R-:W-:Y:S01]  /*05f0*/  FADD R11, R9, R9 ;  /* 0x00000009090b7221 */ /* 0x000fe20000000000 */
[----:B------:R-:W-:Y:S02]  /*0600*/  IADD3 R0, PT, PT, R0, 0x1, RZ ;  /* 0x0000000100007810 */ /* 0x000fe40007ffe0ff */
[----:B------:R-:W-:Y:S01]  /*0610*/  FADD R9, R4, R3 ;  /* 0x0000000304097221 */ /* 0x000fe20000000000 */
[----:B------:R-:W-:Y:S01]  /*0620*/  FFMA R8, R11, R8, R10 ;  /* 0x000000080b087223 */ /* 0x000fe2000000000a */
[----:B------:R-:W-:Y:S02]  /*0630*/  ISETP.GE.AND P0, PT, R0, R7, PT ;  /* 0x000000070000720c */ /* 0x000fe40003f06270 */
[----:B------:R-:W-:Y:S01]  /*0640*/  FMUL R6, R9, R9 ;  /* 0x0000000909067220 */ /* 0x000fe20000400000 */
[----:B------:R-:W-:-:S04]  /*0650*/  FMUL R3, R8, R8 ;  /* 0x0000000808037220 */ /* 0x000fc80000400000 */
[----:B------:R-:W-:-:S05]  /*0660*/  FADD R11, R6, R3 ;  /* 0x00000003060b7221 */ /* 0x000fca0000000000 */
[----:B------:R-:W-:-:S13]  /*0670*/  FSETP.LE.AND P1, PT, R11, 4, PT ;  /* 0x408000000b00780b */ /* 0x000fda0003f23000 */
[----:B------:R-:W-:Y:S05]  /*0680*/  @!P0 BRA P1, `(.L_x_9) ;  /* 0xfffffffc00d48947 */ /* 0x000fea000083ffff */
[----:B------:R-:W-:Y:S05]  /*0690*/  BSYNC.RECONVERGENT B0 ;  /* 0x0000000000007941 */ /* 0x000fea0003800200 */
.L_x_8:
[----:B------:R-:W0:Y:S01]  /*06a0*/  LDCU UR4, c[0x0][0x390] ;  /* 0x00007200ff0477ac */ /* 0x000e220008000800 */
[----:B------:R-:W-:Y:S01]  /*06b0*/  ISETP.NE.AND P0, PT, R0, R7, PT ;  /* 0x000000070000720c */ /* 0x000fe20003f05270 */
[----:B0-----:R-:W-:Y:S01]  /*06c0*/  IMAD R2, R2, UR4, R5 ;  /* 0x0000000402027c24 */ /* 0x001fe2000f8e0205 */
[----:B------:R-:W0:Y:S03]  /*06d0*/  LDCU.64 UR4, c[0x0][0x358] ;  /* 0x00006b00ff0477ac */ /* 0x000e260008000a00 */
[----:B------:R-:W-:-:S08]  /*06e0*/  IMAD.SHL.U32 R2, R2, 0x4, RZ ;  /* 0x0000000402027824 */ /* 0x000fd000078e00ff */
[----:B------:R-:W-:Y:S05]  /*06f0*/  @P0 BRA `(.L_x_10) ;  /* 0x0000000000280947 */ /* 0x000fea0003800000 */
[----:B------:R-:W1:Y:S01]  /*0700*/  LDCU.64 UR6, c[0x0][0x388] ;  /* 0x00007100ff0677ac */ /* 0x000e620008000a00 */
[----:B------:R-:W-:Y:S01]  /*0710*/  IMAD.MOV.U32 R0, RZ, RZ, 0xff ;  /* 0x000000ffff007424 */ /* 0x000fe200078e00ff */
[----:B-1----:R-:W-:-:S04]  /*0720*/  IADD3 R4, P0, PT, R2, UR6, RZ ;  /* 0x0000000602047c10 */ /* 0x002fc8000ff1e0ff */
[----:B------:R-:W-:Y:S02]  /*0730*/  LEA.HI.X.SX32 R5, R2, UR7, 0x1, P0 ;  /* 0x0000000702057c11 */ /* 0x000fe400080f0eff */
[----:B------:R-:W-:-:S03]  /*0740*/  PRMT R2, R0, 0x7610, R2 ;  /* 0x0000761000027816 */ /* 0x000fc60000000002 */
[----:B0-----:R-:W-:Y:S04]  /*0750*/  STG.E.U8 desc[UR4][R4.64], RZ ;  /* 0x000000ff04007986 */ /* 0x001fe8000c101104 */
[----:B------:R-:W-:Y:S04]  /*0760*/  STG.E.U8 desc[UR4][R4.64+0x3], R2 ;  /* 0x0000030204007986 */ /* 0x000fe8000c101104 */
[----:B------:R-:W-:Y:S04]  /*0770*/  STG.E.U8 desc[UR4][R4.64+0x1], RZ ;  /* 0x000001ff04007986 */ /* 0x000fe8000c101104 */
[----:B------:R-:W-:Y:S01]  /*0780*/  STG.E.U8 desc[UR4][R4.64+0x2], RZ ;  /* 0x000002ff04007986 */ /* 0x000fe2000c101104 */
[----:B------:R-:W-:Y:S05]  /*0790*/  EXIT ;  /* 0x000000000000794d */ /* 0x000fea0003800000 */
.L_x_10:
[----:B------:R-:W-:Y:S01]  /*07a0*/  SHF.R.S32.HI R4, RZ, 0x1f, R7 ;  /* 0x0000001fff047819 */ /* 0x000fe20000011407 */
[----:B------:R-:W-:Y:S03]  /*07b0*/  BSSY.RECONVERGENT B0, `(.L_x_11) ;  /* 0x000008b000007945 */ /* 0x000fe60003800200 */
[----:B------:R-:W-:-:S04]  /*07c0*/  LEA.HI R3, R4, R7, RZ, 0x2 ;  /* 0x0000000704037211 */ /* 0x000fc800078f10ff */
[----:B------:R-:W-:-:S04]  /*07d0*/  SHF.R.S32.HI R3, RZ, 0x2, R3 ;  /* 0x00000002ff037819 */ /* 0x000fc80000011403 */
[----:B------:R-:W-:-:S13]  /*07e0*/  ISETP.GE.AND P0, PT, R0, R3, PT ;  /* 0x000000030000720c */ /* 0x000fda0003f06270 */
[----:B------:R-:W-:Y:S05]  /*07f0*/  @P0 BRA `(.L_x_12) ;  /* 0x0000000000780947 */ /* 0x000fea0003800000 */
[-C--:B------:R-:W-:Y:S01]  /*0800*/  IABS R7, R3.reuse ;  /* 0x0000000300077213 */ /* 0x080fe20000000000 */
[----:B------:R-:W-:Y:S01]  /*0810*/  IMAD R0, R0, 0xff, RZ ;  /* 0x000000ff00007824 */ /* 0x000fe200078e02ff */
[----:B------:R-:W-:Y:S02]  /*0820*/  IABS R10, R3 ;  /* 0x00000003000a7213 */ /* 0x000fe40000000000 */
[----:B------:R-:W1:Y:S03]  /*0830*/  I2F.RP R6, R7 ;  /* 0x0000000700067306 */ /* 0x000e660000209400 */
[----:B------:R-:W-:-:S05]  /*0840*/  IMAD.MOV R10, RZ, RZ, -R10 ;  /* 0x000000ffff0a7224 */ /* 0x000fca00078e0a0a */
[----:B-1----:R-:W1:Y:S02]  /*0850*/  MUFU.RCP R6, R6 ;  /* 0x0000000600067308 */ /* 0x002e640000001000 */
[----:B-1----:R-:W-:Y:S01]  /*0860*/  VIADD R4, R6, 0xffffffe ;  /* 0x0ffffffe06047836 */ /* 0x002fe20000000000 */
[----:B------:R-:W-:Y:S02]  /*0870*/  IABS R6, R0 ;  /* 0x0000000000067213 */ /* 0x000fe40000000000 */
[----:B------:R-:W-:-:S03]  /*0880*/  LOP3.LUT R0, R0, R3, RZ, 0x3c, !PT ;  /* 0x0000000300007212 */ /* 0x000fc600078e3cff */
[----:B------:R1:W2:Y:S01]  /*0890*/  F2I.FTZ.U32.TRUNC.NTZ R5, R4 ;  /* 0x0000000400057305 */ /* 0x0002a2000021f000 */
[----:B------:R-:W-:Y:S01]  /*08a0*/  ISETP.GE.AND P1, PT, R0, RZ, PT ;  /* 0x000000ff0000720c */ /* 0x000fe20003f26270 */
[----:B-1----:R-:W-:Y:S02]  /*08b0*/  HFMA2 R4, -RZ, RZ, 0, 0 ;  /* 0x00000000ff047431 */ /* 0x002fe400000001ff */
[----:B--2---:R-:W-:-:S04]  /*08c0*/  IMAD.MOV R8, RZ, RZ, -R5 ;  /* 0x000000ffff087224 */ /* 0x004fc800078e0a05 */
[----:B------:R-:W-:-:S04]  /*08d0*/  IMAD R9, R8, R7, RZ ;  /* 0x0000000708097224 */ /* 0x000fc800078e02ff */
[----:B------:R-:W-:-:S04]  /*08e0*/  IMAD.HI.U32 R5, R5, R9, R4 ;  /* 0x0000000905057227 */ /* 0x000fc800078e0004 */
[----:B------:R-:W-:Y:S02]  /*08f0*/  IMAD.MOV.U32 R4, RZ, RZ, R10 ;  /* 0x000000ffff047224 */ /* 0x000fe400078e000a */
[----:B------:R-:W-:-:S04]  /*0900*/  IMAD.HI.U32 R5, R5, R6, RZ ;  /* 0x0000000605057227 */ /* 0x000fc800078e00ff */
[--C-:B------:R-:W-:Y:S01]  /*0910*/  IMAD R4, R5, R4, R6.reuse ;  /* 0x0000000405047224 */ /* 0x100fe200078e0206 */
[----:B------:R-:W-:-:S04]  /*0920*/  PRMT R6, RZ, 0x7610, R6 ;  /* 0x00007610ff067816 */ /* 0x000fc80000000006 */
[----:B------:R-:W-:-:S13]  /*0930*/  ISETP.GT.U32.AND P2, PT, R7, R4, PT ;  /* 0x000000040700720c */ /* 0x000fda0003f44070 */
[----:B------:R-:W-:Y:S02]  /*0940*/  @!P2 IMAD.IADD R4, R4, 0x1, -R7 ;  /* 0x000000010404a824 */ /* 0x000fe400078e0a07 */
[----:B------:R-:W-:Y:S01]  /*0950*/  @!P2 VIADD R5, R5, 0x1 ;  /* 0x000000010505a836 */ /* 0x000fe20000000000 */
[----:B------:R-:W-:Y:S02]  /*0960*/  ISETP.NE.AND P2, PT, R3, RZ, PT ;  /* 0x000000ff0300720c */ /* 0x000fe40003f45270 */
[----:B------:R-:W-:-:S13]  /*0970*/  ISETP.GE.U32.AND P0, PT, R4, R7, PT ;  /* 0x000000070400720c */ /* 0x000fda0003f06070 */
[----:B------:R-:W-:-:S04]  /*0980*/  @P0 VIADD R5, R5, 0x1 ;  /* 0x0000000105050836 */ /* 0x000fc80000000000 */
[----:B------:R-:W-:Y:S01]  /*0990*/  @!P1 IMAD.MOV R5, RZ, RZ, -R5 ;  /* 0x000000ffff059224 */ /* 0x000fe200078e0a05 */
[----:B------:R-:W-:Y:S02]  /*09a0*/  @!P2 LOP3.LUT R5, RZ, R3, RZ, 0x33, !PT ;  /* 0x00000003ff05a212 */ /* 0x000fe400078e33ff */
[----:B------:R-:W-:Y:S02]  /*09b0*/  PRMT R3, RZ, 0x7610, R3 ;  /* 0x00007610ff037816 */ /* 0x000fe40000000003 */
[----:B------:R-:W-:Y:S01]  /*09c0*/  PRMT R0, R5, 0x7610, R0 ;  /* 0x0000761005007816 */ /* 0x000fe20000000000 */
[----:B------:R-:W-:Y:S06]  /*09d0*/  BRA `(.L_x_13) ;  /* 0x0000000400a07947 */ /* 0x000fec0003800000 */
.L_x_12:
[----:B------:R-:W-:-:S04]  /*09e0*/  LEA.HI R4, R7, R7, RZ, 0x1 ;  /* 0x0000000707047211 */ /* 0x000fc800078f08ff */
[----:B------:R-:W-:-:S04]  /*09f0*/  SHF.R.S32.HI R9, RZ, 0x1, R4 ;  /* 0x00000001ff097819 */ /* 0x000fc80000011404 */
[----:B------:R-:W-:-:S13]  /*0a00*/  ISETP.GE.AND P0, PT, R0, R9, PT ;  /* 0x000000090000720c */ /* 0x000fda0003f06270 */
[----:B------:R-:W-:Y:S05]  /*0a10*/  @P0 BRA `(.L_x_14) ;  /* 0x00000000007c0947 */ /* 0x000fea0003800000 */
[-C--:B------:R-:W-:Y:S01]  /*0a20*/  IABS R6, R3.reuse ;  /* 0x0000000300067213 */ /* 0x080fe20000000000 */
[----:B------:R-:W-:Y:S01]  /*0a30*/  IMAD.IADD R0, R0, 0x1, -R3 ;  /* 0x0000000100007824 */ /* 0x000fe200078e0a03 */
[----:B------:R-:W-:Y:S02]  /*0a40*/  IABS R8, R3 ;  /* 0x0000000300087213 */ /* 0x000fe40000000000 */
[----:B------:R-:W1:Y:S01]  /*0a50*/  I2F.RP R7, R6 ;  /* 0x0000000600077306 */ /* 0x000e620000209400 */
[----:B------:R-:W-:-:S05]  /*0a60*/  IMAD R0, R0, 0xff, RZ ;  /* 0x000000ff00007824 */ /* 0x000fca00078e02ff */
[----:B------:R-:W-:Y:S02]  /*0a70*/  IABS R10, R0 ;  /* 0x00000000000a7213 */ /* 0x000fe40000000000 */
[----:B------:R-:W-:-:S04]  /*0a80*/  LOP3.LUT R0, R0, R3, RZ, 0x3c, !PT ;  /* 0x0000000300007212 */ /* 0x000fc800078e3cff */
[----:B------:R-:W-:Y:S01]  /*0a90*/  ISETP.GE.AND P0, PT, R0, RZ, PT ;  /* 0x000000ff0000720c */ /* 0x000fe20003f06270 */
[----:B------:R-:W-:Y:S01]  /*0aa0*/  IMAD.MOV.U32 R0, RZ, RZ, 0xff ;  /* 0x000000ffff007424 */ /* 0x000fe200078e00ff */
[----:B-1----:R-:W1:Y:S02]  /*0ab0*/  MUFU.RCP R7, R7 ;  /* 0x0000000700077308 */ /* 0x002e640000001000 */
[----:B-1----:R-:W-:Y:S01]  /*0ac0*/  IADD3 R4, PT, PT, R7, 0xffffffe, RZ ;  /* 0x0ffffffe07047810 */ /* 0x002fe20007ffe0ff */
[----:B------:R-:W-:-:S05]  /*0ad0*/  IMAD.MOV R7, RZ, RZ, -R8 ;  /* 0x000000ffff077224 */ /* 0x000fca00078e0a08 */
[----:B------:R1:W2:Y:S02]  /*0ae0*/  F2I.FTZ.U32.TRUNC.NTZ R5, R4 ;  /* 0x0000000400057305 */ /* 0x0002a4000021f000 */
[----:B-1----:R-:W-:Y:S02]  /*0af0*/  IMAD.MOV.U32 R4, RZ, RZ, RZ ;  /* 0x000000ffff047224 */ /* 0x002fe400078e00ff */
[----:B--2---:R-:W-:-:S04]  /*0b00*/  IMAD.MOV R9, RZ, RZ, -R5 ;  /* 0x000000ffff097224 */ /* 0x004fc800078e0a05 */
[----:B------:R-:W-:-:S04]  /*0b10*/  IMAD R9, R9, R6, RZ ;  /* 0x0000000609097224 */ /* 0x000fc800078e02ff */
[----:B------:R-:W-:-:S04]  /*0b20*/  IMAD.HI.U32 R8, R5, R9, R4 ;  /* 0x0000000905087227 */ /* 0x000fc800078e0004 */
[----:B------:R-:W-:-:S04]  /*0b30*/  IMAD.MOV.U32 R5, RZ, RZ, R10 ;  /* 0x000000ffff057224 */ /* 0x000fc800078e000a */
[----:B------:R-:W-:-:S04]  /*0b40*/  IMAD.HI.U32 R4, R8, R5, RZ ;  /* 0x0000000508047227 */ /* 0x000fc800078e00ff */
[----:B------:R-:W-:-:S05]  /*0b50*/  IMAD R5, R4, R7, R5 ;  /* 0x0000000704057224 */ /* 0x000fca00078e0205 */
[----:B------:R-:W-:-:S13]  /*0b60*/  ISETP.GT.U32.AND P2, PT, R6, R5, PT ;  /* 0x000000050600720c */ /* 0x000fda0003f44070 */
[-C--:B------:R-:W-:Y:S01]  /*0b70*/  @!P2 IADD3 R5, PT, PT, R5, -R6.reuse, RZ ;  /* 0x800000060505a210 */ /* 0x080fe20007ffe0ff */
[----:B------:R-:W-:Y:S01]  /*0b80*/  @!P2 VIADD R4, R4, 0x1 ;  /* 0x000000010404a836 */ /* 0x000fe20000000000 */
[----:B------:R-:W-:Y:S02]  /*0b90*/  ISETP.NE.AND P2, PT, R3, RZ, PT ;  /* 0x000000ff0300720c */ /* 0x000fe40003f45270 */
[----:B------:R-:W-:Y:S02]  /*0ba0*/  ISETP.GE.U32.AND P1, PT, R5, R6, PT ;  /* 0x000000060500720c */ /* 0x000fe40003f26070 */
[----:B------:R-:W-:-:S11]  /*0bb0*/  PRMT R6, RZ, 0x7610, R6 ;  /* 0x00007610ff067816 */ /* 0x000fd60000000006 */
[----:B------:R-:W-:-:S04]  /*0bc0*/  @P1 VIADD R4, R4, 0x1 ;  /* 0x0000000104041836 */ /* 0x000fc80000000000 */
[----:B------:R-:W-:Y:S01]  /*0bd0*/  @!P0 IMAD.MOV R4, RZ, RZ, -R4 ;  /* 0x000000ffff048224 */ /* 0x000fe200078e0a04 */
[----:B------:R-:W-:-:S04]  /*0be0*/  @!P2 LOP3.LUT R4, RZ, R3, RZ, 0x33, !PT ;  /* 0x00000003ff04a212 */ /* 0x000fc800078e33ff */
[----:B------:R-:W-:Y:S01]  /*0bf0*/  PRMT R3, R4, 0x7610, R3 ;  /* 0x0000761004037816 */ /* 0x000fe20000000003 */
[----:B------:R-:W-:Y:S06]  /*0c00*/  BRA `(.L_x_13) ;  /* 0x0000000400147947 */ /* 0x000fec0003800000 */
.L_x_14:
[----:B------:R-:W-:-:S05]  /*0c10*/  IMAD R7, R7, 0x3, RZ ;  /* 0x0000000307077824 */ /* 0x000fca00078e02ff */
[----:B------:R-:W-:-:S04]  /*0c20*/  SHF.R.S32.HI R4, RZ, 0x1f, R7 ;  /* 0x0000001fff047819 */ /* 0x000fc80000011407 */
[----:B------:R-:W-:-:S04]  /*0c30*/  LEA.HI R4, R4, R7, RZ, 0x2 ;  /* 0x0000000704047211 */ /* 0x000fc800078f10ff */
[----:B------:R-:W-:-:S04]  /*0c40*/  SHF.R.S32.HI R7, RZ, 0x2, R4 ;  /* 0x00000002ff077819 */ /* 0x000fc80000011404 */
[----:B------:R-:W-:-:S13]  /*0c50*/  ISETP.GE.AND P0, PT, R0, R7, PT ;  /* 0x000000070000720c */ /* 0x000fda0003f06270 */
[----:B------:R-:W-:Y:S05]  /*0c60*/  @P0 BRA `(.L_x_15) ;  /* 0x00000000007c0947 */ /* 0x000fea0003800000 */
[-C--:B------:R-:W-:Y:S02]  /*0c70*/  IABS R6, R3.reuse ;  /* 0x0000000300067213 */ /* 0x080fe40000000000 */
[----:B------:R-:W-:Y:S02]  /*0c80*/  IADD3 R0, PT, PT, -R9, R0, RZ ;  /* 0x0000000009007210 */ /* 0x000fe40007ffe1ff */
[----:B------:R-:W1:Y:S01]  /*0c90*/  I2F.RP R7, R6 ;  /* 0x0000000600077306 */ /* 0x000e620000209400 */
[----:B------:R-:W-:Y:S02]  /*0ca0*/  IABS R8, R3 ;  /* 0x0000000300087213 */ /* 0x000fe40000000000 */
[----:B------:R-:W-:-:S05]  /*0cb0*/  IMAD R0, R0, 0xff, RZ ;  /* 0x000000ff00007824 */ /* 0x000fca00078e02ff */
[----:B------:R-:W-:Y:S02]  /*0cc0*/  IABS R10, R0 ;  /* 0x00000000000a7213 */ /* 0x000fe40000000000 */
[----:B------:R-:W-:-:S04]  /*0cd0*/  LOP3.LUT R0, R0, R3, RZ, 0x3c, !PT ;  /* 0x0000000300007212 */ /* 0x000fc800078e3cff */
[----:B------:R-:W-:Y:S01]  /*0ce0*/  ISETP.GE.AND P0, PT, R0, RZ, PT ;  /* 0x000000ff0000720c */ /* 0x000fe20003f06270 */
[----:B-1----:R-:W1:Y:S02]  /*0cf0*/  MUFU.RCP R7, R7 ;  /* 0x0000000700077308 */ /* 0x002e640000001000 */
[----:B-1----:R-:W-:Y:S02]  /*0d00*/  VIADD R4, R7, 0xffffffe ;  /* 0x0ffffffe07047836 */ /* 0x002fe40000000000 */
[----:B------:R-:W-:-:S04]  /*0d10*/  IMAD.MOV R7, RZ, RZ, -R8 ;  /* 0x000000ffff077224 */ /* 0x000fc800078e0a08 */
        /* <DEDUP_REMOVED lines=9> */
[--C-:B------:R-:W-:Y:S01]  /*0db0*/  @!P2 IMAD.IADD R5, R5, 0x1, -R6.reuse ;  /* 0x000000010505a824 */ /* 0x100fe200078e0a06 */
[----:B------:R-:W-:Y:S02]  /*0dc0*/  @!P2 IADD3 R4, PT, PT, R4, 0x1, RZ ;  /* 0x000000010404a810 */ /* 0x000fe40007ffe0ff */
[----:B------:R-:W-:Y:S02]  /*0dd0*/  ISETP.NE.AND P2, PT, R3, RZ, PT ;  /* 0x000000ff0300720c */ /* 0x000fe40003f45270 */
[----:B------:R-:W-:Y:S02]  /*0de0*/  ISETP.GE.U32.AND P1, PT, R5, R6, PT ;  /* 0x000000060500720c */ /* 0x000fe40003f26070 */
[----:B------:R-:W-:-:S11]  /*0df0*/  PRMT R6, RZ, 0x7610, R6 ;  /* 0x00007610ff067816 */ /* 0x000fd60000000006 */
[----:B------:R-:W-:-:S04]  /*0e00*/  @P1 VIADD R4, R4, 0x1 ;  /* 0x0000000104041836 */ /* 0x000fc80000000000 */
[----:B------:R-:W-:Y:S01]  /*0e10*/  @!P0 IMAD.MOV R4, RZ, RZ, -R4 ;  /* 0x000000ffff048224 */ /* 0x000fe200078e0a04 */
[----:B------:R-:W-:Y:S01]  /*0e20*/  @!P2 LOP3.LUT R4, RZ, R3, RZ, 0x33, !PT ;  /* 0x00000003ff04a212 */ /* 0x000fe200078e33ff */
[----:B------:R-:W-:-:S03]  /*0e30*/  IMAD.MOV.U32 R3, RZ, RZ, 0xff ;  /* 0x000000ffff037424 */ /* 0x000fc600078e00ff */
[----:B------:R-:W-:Y:S01]  /*0e40*/  LOP3.LUT R0, RZ, R4, RZ, 0x33, !PT ;  /* 0x00000004ff007212 */ /* 0x000fe200078e33ff */
[----:B------:R-:W-:Y:S06]  /*0e50*/  BRA `(.L_x_13) ;  /* 0x0000000000807947 */ /* 0x000fec0003800000 */
.L_x_15:
[-C--:B------:R-:W-:Y:S01]  /*0e60*/  IABS R6, R3.reuse ;  /* 0x0000000300067213 */ /* 0x080fe20000000000 */
[----:B------:R-:W-:Y:S01]  /*0e70*/  IMAD.IADD R0, R0, 0x1, -R7 ;  /* 0x0000000100007824 */ /* 0x000fe200078e0a07 */
[----:B------:R-:W-:Y:S02]  /*0e80*/  IABS R10, R3 ;  /* 0x00000003000a7213 */ /* 0x000fe40000000000 */
[----:B------:R-:W1:Y:S01]  /*0e90*/  I2F.RP R8, R6 ;  /* 0x0000000600087306 */ /* 0x000e620000209400 */
[----:B------:R-:W-:Y:S02]  /*0ea0*/  IMAD R0, R0, 0xff, RZ ;  /* 0x000000ff00007824 */ /* 0x000fe400078e02ff */
[----:B------:R-:W-:-:S03]  /*0eb0*/  IMAD.MOV R10, RZ, RZ, -R10 ;  /* 0x000000ffff0a7224 */ /* 0x000fc600078e0a0a */
[----:B------:R-:W-:Y:S02]  /*0ec0*/  IABS R9, R0 ;  /* 0x0000000000097213 */ /* 0x000fe40000000000 */
[----:B------:R-:W-:-:S04]  /*0ed0*/  LOP3.LUT R0, R0, R3, RZ, 0x3c, !PT ;  /* 0x0000000300007212 */ /* 0x000fc800078e3cff */
[----:B------:R-:W-:Y:S02]  /*0ee0*/  ISETP.GE.AND P0, PT, R0, RZ, PT ;  /* 0x000000ff0000720c */ /* 0x000fe40003f06270 */
[----:B------:R-:W-:Y:S01]  /*0ef0*/  PRMT R0, RZ, 0x7610, R0 ;  /* 0x00007610ff007816 */ /* 0x000fe20000000000 */
[----:B-1----:R-:W1:Y:S02]  /*0f00*/  MUFU.RCP R8, R8 ;  /* 0x0000000800087308 */ /* 0x002e640000001000 */
[----:B-1----:R-:W-:-:S06]  /*0f10*/  VIADD R4, R8, 0xffffffe ;  /* 0x0ffffffe08047836 */ /* 0x002fcc0000000000 */
[----:B------:R1:W2:Y:S02]  /*0f20*/  F2I.FTZ.U32.TRUNC.NTZ R5, R4 ;  /* 0x0000000400057305 */ /* 0x0002a4000021f000 */
[----:B-1----:R-:W-:Y:S01]  /*0f30*/  IMAD.MOV.U32 R4, RZ, RZ, RZ ;  /* 0x000000ffff047224 */ /* 0x002fe200078e00ff */
[----:B--2---:R-:W-:-:S05]  /*0f40*/  IADD3 R7, PT, PT, RZ, -R5, RZ ;  /* 0x80000005ff077210 */ /* 0x004fca0007ffe0ff */
[----:B------:R-:W-:-:S04]  /*0f50*/  IMAD R7, R7, R6, RZ ;  /* 0x0000000607077224 */ /* 0x000fc800078e02ff */
[----:B------:R-:W-:-:S04]  /*0f60*/  IMAD.HI.U32 R8, R5, R7, R4 ;  /* 0x0000000705087227 */ /* 0x000fc800078e0004 */
[----:B------:R-:W-:Y:S02]  /*0f70*/  IMAD.MOV.U32 R5, RZ, RZ, R9 ;  /* 0x000000ffff057224 */ /* 0x000fe400078e0009 */
[----:B------:R-:W-:Y:S02]  /*0f80*/  IMAD.MOV.U32 R7, RZ, RZ, R10 ;  /* 0x000000ffff077224 */ /* 0x000fe400078e000a */
[----:B------:R-:W-:-:S04]  /*0f90*/  IMAD.HI.U32 R4, R8, R5, RZ ;  /* 0x0000000508047227 */ /* 0x000fc800078e00ff */
[----:B------:R-:W-:-:S05]  /*0fa0*/  IMAD R5, R4, R7, R5 ;  /* 0x0000000704057224 */ /* 0x000fca00078e0205 */
[----:B------:R-:W-:-:S13]  /*0fb0*/  ISETP.GT.U32.AND P2, PT, R6, R5, PT ;  /* 0x000000050600720c */ /* 0x000fda0003f44070 */
[----:B------:R-:W-:Y:S01]  /*0fc0*/  @!P2 IMAD.IADD R5, R5, 0x1, -R6 ;  /* 0x000000010505a824 */ /* 0x000fe200078e0a06 */
[----:B------:R-:W-:Y:S02]  /*0fd0*/  @!P2 IADD3 R4, PT, PT, R4, 0x1, RZ ;  /* 0x000000010404a810 */ /* 0x000fe40007ffe0ff */
[----:B------:R-:W-:Y:S02]  /*0fe0*/  ISETP.NE.AND P2, PT, R3, RZ, PT ;  /* 0x000000ff0300720c */ /* 0x000fe40003f45270 */
[----:B------:R-:W-:Y:S01]  /*0ff0*/  ISETP.GE.U32.AND P1, PT, R5, R6, PT ;  /* 0x000000060500720c */ /* 0x000fe20003f26070 */
[----:B------:R-:W-:-:S12]  /*1000*/  IMAD.MOV.U32 R5, RZ, RZ, 0xff ;  /* 0x000000ffff057424 */ /* 0x000fd800078e00ff */
[----:B------:R-:W-:-:S04]  /*1010*/  @P1 VIADD R4, R4, 0x1 ;  /* 0x0000000104041836 */ /* 0x000fc80000000000 */
[----:B------:R-:W-:Y:S01]  /*1020*/  @!P0 IMAD.MOV R4, RZ, RZ, -R4 ;  /* 0x000000ffff048224 */ /* 0x000fe200078e0a04 */
[----:B------:R-:W-:Y:S02]  /*1030*/  @!P2 LOP3.LUT R4, RZ, R3, RZ, 0x33, !PT ;  /* 0x00000003ff04a212 */ /* 0x000fe400078e33ff */
[----:B------:R-:W-:Y:S02]  /*1040*/  PRMT R3, R5, 0x7610, R3 ;  /* 0x0000761005037816 */ /* 0x000fe40000000003 */
[----:B------:R-:W-:-:S07]  /*1050*/  PRMT R6, R4, 0x7610, R6 ;  /* 0x0000761004067816 */ /* 0x000fce0000000006 */
.L_x_13:
[----:B0-----:R-:W-:Y:S05]  /*1060*/  BSYNC.RECONVERGENT B0 ;  /* 0x0000000000007941 */ /* 0x001fea0003800200 */
.L_x_11:
[----:B------:R-:W0:Y:S01]  /*1070*/  LDCU.64 UR6, c[0x0][0x388] ;  /* 0x00007100ff0677ac */ /* 0x000e220008000a00 */
[----:B------:R-:W-:Y:S01]  /*1080*/  IMAD.MOV.U32 R7, RZ, RZ, 0xff ;  /* 0x000000ffff077424 */ /* 0x000fe200078e00ff */
[----:B0-----:R-:W-:-:S04]  /*1090*/  IADD3 R4, P0, PT, R2, UR6, RZ ;  /* 0x0000000602047c10 */ /* 0x001fc8000ff1e0ff */
[----:B------:R-:W-:Y:S02]  /*10a0*/  LEA.HI.X.SX32 R5, R2, UR7, 0x1, P0 ;  /* 0x0000000702057c11 */ /* 0x000fe400080f0eff */
[----:B------:R-:W-:-:S03]  /*10b0*/  PRMT R2, R7, 0x7610, R2 ;  /* 0x0000761007027816 */ /* 0x000fc60000000002 */
[----:B------:R-:W-:Y:S04]  /*10c0*/  STG.E.U8 desc[UR4][R4.64], R0 ;  /* 0x0000000004007986 */ /* 0x000fe8000c101104 */
[----:B------:R-:W-:Y:S04]  /*10d0*/  STG.E.U8 desc[UR4][R4.64+0x1], R3 ;  /* 0x0000010304007986 */ /* 0x000fe8000c101104 */
[----:B------:R-:W-:Y:S04]  /*10e0*/  STG.E.U8 desc[UR4][R4.64+0x2], R6 ;  /* 0x0000020604007986 */ /* 0x000fe8000c101104 */
[----:B------:R-:W-:Y:S01]  /*10f0*/  STG.E.U8 desc[UR4][R4.64+0x3], R2 ;  /* 0x0000030204007986 */ /* 0x000fe2000c101104 */
[----:B------:R-:W-:Y:S05]  /*1100*/  EXIT ;  /* 0x000000000000794d */ /* 0x000fea0003800000 */
        .weak           $__internal_0_$__cuda_sm3x_div_rn_noftz_f32_slowpath
        .type           $__internal_0_$__cuda_sm3x_div_rn_noftz_f32_slowpath,@function
        .size           $__internal_0_$__cuda_sm3x_div_rn_noftz_f32_slowpath,(.L_x_28 - $__internal_0_$__cuda_sm3x_div_rn_noftz_f32_slowpath)
$__internal_0_$__cuda_sm3x_div_rn_noftz_f32_slowpath:
[----:B------:R-:W-:Y:S01]  /*1110*/  SHF.R.U32.HI R8, RZ, 0x17, R3 ;  /* 0x00000017ff087819 */ /* 0x000fe20000011603 */
[----:B------:R-:W-:Y:S01]  /*1120*/  BSSY.RECONVERGENT B1, `(.L_x_16) ;  /* 0x0000062000017945 */ /* 0x000fe20003800200 */
[----:B------:R-:W-:Y:S02]  /*1130*/  SHF.R.U32.HI R7, RZ, 0x17, R0 ;  /* 0x00000017ff077819 */ /* 0x000fe40000011600 */
[----:B------:R-:W-:Y:S02]  /*1140*/  LOP3.LUT R12, R8, 0xff, RZ, 0xc0, !PT ;  /* 0x000000ff080c7812 */ /* 0x000fe400078ec0ff */
[----:B------:R-:W-:-:S03]  /*1150*/  LOP3.LUT R10, R7, 0xff, RZ, 0xc0, !PT ;  /* 0x000000ff070a7812 */ /* 0x000fc600078ec0ff */
[----:B------:R-:W-:Y:S01]  /*1160*/  VIADD R9, R12, 0xffffffff ;  /* 0xffffffff0c097836 */ /* 0x000fe20000000000 */
[----:B------:R-:W-:-:S04]  /*1170*/  IADD3 R8, PT, PT, R10, -0x1, RZ ;  /* 0xffffffff0a087810 */ /* 0x000fc80007ffe0ff */
[----:B------:R-:W-:-:S04]  /*1180*/  ISETP.GT.U32.AND P0, PT, R9, 0xfd, PT ;  /* 0x000000fd0900780c */ /* 0x000fc80003f04070 */
[----:B------:R-:W-:-:S13]  /*1190*/  ISETP.GT.U32.OR P0, PT, R8, 0xfd, P0 ;  /* 0x000000fd0800780c */ /* 0x000fda0000704470 */
[----:B------:R-:W-:Y:S01]  /*11a0*/  @!P0 IMAD.MOV.U32 R7, RZ, RZ, RZ ;  /* 0x000000ffff078224 */ /* 0x000fe200078e00ff */
[----:B------:R-:W-:Y:S06]  /*11b0*/  @!P0 BRA `(.L_x_17) ;  /* 0x00000000005c8947 */ /* 0x000fec0003800000 */
[----:B------:R-:W-:Y:S02]  /*11c0*/  FSETP.GTU.FTZ.AND P0, PT, |R0|, +INF , PT ;  /* 0x7f8000000000780b */ /* 0x000fe40003f1c200 */
[----:B------:R-:W-:-:S04]  /*11d0*/  FSETP.GTU.FTZ.AND P1, PT, |R3|, +INF , PT ;  /* 0x7f8000000300780b */ /* 0x000fc80003f3c200 */
[----:B------:R-:W-:-:S13]  /*11e0*/  PLOP3.LUT P0, PT, P0, P1, PT, 0xf8, 0x8f ;  /* 0x00000000008f781c */ /* 0x000fda0000703f70 */
[----:B------:R-:W-:Y:S05]  /*11f0*/  @P0 BRA `(.L_x_18) ;  /* 0x00000004004c0947 */ /* 0x000fea0003800000 */
[----:B------:R-:W-:-:S13]  /*1200*/  LOP3.LUT P0, RZ, R3, 0x7fffffff, R0, 0xc8, !PT ;  /* 0x7fffffff03ff7812 */ /* 0x000fda000780c800 */
[----:B------:R-:W-:Y:S05]  /*1210*/  @!P0 BRA `(.L_x_19) ;  /* 0x00000004003c8947 */ /* 0x000fea0003800000 */
[C---:B------:R-:W-:Y:S02]  /*1220*/  FSETP.NEU.FTZ.AND P2, PT, |R0|.reuse, +INF , PT ;  /* 0x7f8000000000780b */ /* 0x040fe40003f5d200 */
[----:B------:R-:W-:Y:S02]  /*1230*/  FSETP.NEU.FTZ.AND P1, PT, |R3|, +INF , PT ;  /* 0x7f8000000300780b */ /* 0x000fe40003f3d200 */
[----:B------:R-:W-:-:S11]  /*1240*/  FSETP.NEU.FTZ.AND P0, PT, |R0|, +INF , PT ;  /* 0x7f8000000000780b */ /* 0x000fd60003f1d200 */
[----:B------:R-:W-:Y:S05]  /*1250*/  @!P1 BRA !P2, `(.L_x_19) ;  /* 0x00000004002c9947 */ /* 0x000fea0005000000 */
[----:B------:R-:W-:-:S04]  /*1260*/  LOP3.LUT P2, RZ, R0, 0x7fffffff, RZ, 0xc0, !PT ;  /* 0x7fffffff00ff7812 */ /* 0x000fc8000784c0ff */
[----:B------:R-:W-:-:S13]  /*1270*/  PLOP3.LUT P1, PT, P1, P2, PT, 0x2f, 0xf2 ;  /* 0x0000000000f2781c */ /* 0x000fda0000f24577 */
[----:B------:R-:W-:Y:S05]  /*1280*/  @P1 BRA `(.L_x_20) ;  /* 0x0000000400181947 */ /* 0x000fea0003800000 */
[----:B------:R-:W-:-:S04]  /*1290*/  LOP3.LUT P1, RZ, R3, 0x7fffffff, RZ, 0xc0, !PT ;  /* 0x7fffffff03ff7812 */ /* 0x000fc8000782c0ff */
[----:B------:R-:W-:-:S13]  /*12a0*/  PLOP3.LUT P0, PT, P0, P1, PT, 0x2f, 0xf2 ;  /* 0x0000000000f2781c */ /* 0x000fda0000702577 */
[----:B------:R-:W-:Y:S05]  /*12b0*/  @P0 BRA `(.L_x_21) ;  /* 0x0000000400000947 */ /* 0x000fea0003800000 */
[----:B------:R-:W-:Y:S02]  /*12c0*/  ISETP.GE.AND P0, PT, R8, RZ, PT ;  /* 0x000000ff0800720c */ /* 0x000fe40003f06270 */
[----:B------:R-:W-:-:S11]  /*12d0*/  ISETP.GE.AND P1, PT, R9, RZ, PT ;  /* 0x000000ff0900720c */ /* 0x000fd60003f26270 */
[----:B------:R-:W-:Y:S02]  /*12e0*/  @P0 IMAD.MOV.U32 R7, RZ, RZ, RZ ;  /* 0x000000ffff070224 */ /* 0x000fe400078e00ff */
[----:B------:R-:W-:Y:S01]  /*12f0*/  @!P0 FFMA R0, R0, 1.84467440737095516160e+19, RZ ;  /* 0x5f80000000008823 */ /* 0x000fe200000000ff */
[----:B------:R-:W-:Y:S02]  /*1300*/  @!P0 IMAD.MOV.U32 R7, RZ, RZ, -0x40 ;  /* 0xffffffc0ff078424 */ /* 0x000fe400078e00ff */
[----:B------:R-:W-:Y:S02]  /*1310*/  @!P1 FFMA R3, R3, 1.84467440737095516160e+19, RZ ;  /* 0x5f80000003039823 */ /* 0x000fe400000000ff */
[----:B------:R-:W-:-:S07]  /*1320*/  @!P1 VIADD R7, R7, 0x40 ;  /* 0x0000004007079836 */ /* 0x000fce0000000000 */
.L_x_17:
[----:B------:R-:W-:Y:S01]  /*1330*/  LEA R8, R12, 0xc0800000, 0x17 ;  /* 0xc08000000c087811 */ /* 0x000fe200078eb8ff */
[----:B------:R-:W-:Y:S04]  /*1340*/  BSSY.RECONVERGENT B2, `(.L_x_22) ;  /* 0x0000036000027945 */ /* 0x000fe80003800200 */
[----:B------:R-:W-:Y:S01]  /*1350*/  IMAD.IADD R8, R3, 0x1, -R8 ;  /* 0x0000000103087824 */ /* 0x000fe200078e0a08 */
[----:B------:R-:W-:-:S03]  /*1360*/  IADD3 R3, PT, PT, R10, -0x7f, RZ ;  /* 0xffffff810a037810 */ /* 0x000fc60007ffe0ff */
[----:B------:R0:W1:Y:S01]  /*1370*/  MUFU.RCP R9, R8 ;  /* 0x0000000800097308 */ /* 0x0000620000001000 */
[----:B------:R-:W-:Y:S01]  /*1380*/  FADD.FTZ R11, -R8, -RZ ;  /* 0x800000ff080b7221 */ /* 0x000fe20000010100 */
[C---:B------:R-:W-:Y:S01]  /*1390*/  IMAD R0, R3.reuse, -0x800000, R0 ;  /* 0xff80000003007824 */ /* 0x040fe200078e0200 */
[----:B0-----:R-:W-:-:S05]  /*13a0*/  IADD3 R8, PT, PT, R3, 0x7f, -R12 ;  /* 0x0000007f03087810 */ /* 0x001fca0007ffe80c */
[----:B------:R-:W-:Y:S02]  /*13b0*/  IMAD.IADD R8, R8, 0x1, R7 ;  /* 0x0000000108087824 */ /* 0x000fe400078e0207 */
[----:B-1----:R-:W-:-:S04]  /*13c0*/  FFMA R10, R9, R11, 1 ;  /* 0x3f800000090a7423 */ /* 0x002fc8000000000b */
[----:B------:R-:W-:-:S04]  /*13d0*/  FFMA R14, R9, R10, R9 ;  /* 0x0000000a090e7223 */ /* 0x000fc80000000009 */
[----:B------:R-:W-:-:S04]  /*13e0*/  FFMA R9, R0, R14, RZ ;  /* 0x0000000e00097223 */ /* 0x000fc800000000ff */
[----:B------:R-:W-:-:S04]  /*13f0*/  FFMA R10, R11, R9, R0 ;  /* 0x000000090b0a7223 */ /* 0x000fc80000000000 */
[----:B------:R-:W-:-:S04]  /*1400*/  FFMA R9, R14, R10, R9 ;  /* 0x0000000a0e097223 */ /* 0x000fc80000000009 */
[----:B------:R-:W-:-:S04]  /*1410*/  FFMA R10, R11, R9, R0 ;  /* 0x000000090b0a7223 */ /* 0x000fc80000000000 */
[----:B------:R-:W-:-:S05]  /*1420*/  FFMA R0, R14, R10, R9 ;  /* 0x0000000a0e007223 */ /* 0x000fca0000000009 */
[----:B------:R-:W-:-:S04]  /*1430*/  SHF.R.U32.HI R3, RZ, 0x17, R0 ;  /* 0x00000017ff037819 */ /* 0x000fc80000011600 */
[----:B------:R-:W-:-:S05]  /*1440*/  LOP3.LUT R3, R3, 0xff, RZ, 0xc0, !PT ;  /* 0x000000ff03037812 */ /* 0x000fca00078ec0ff */
[----:B------:R-:W-:-:S04]  /*1450*/  IMAD.IADD R11, R3, 0x1, R8 ;  /* 0x00000001030b7824 */ /* 0x000fc800078e0208 */
[----:B------:R-:W-:-:S05]  /*1460*/  VIADD R3, R11, 0xffffffff ;  /* 0xffffffff0b037836 */ /* 0x000fca0000000000 */
[----:B------:R-:W-:-:S13]  /*1470*/  ISETP.GE.U32.AND P0, PT, R3, 0xfe, PT ;  /* 0x000000fe0300780c */ /* 0x000fda0003f06070 */
[----:B------:R-:W-:Y:S05]  /*1480*/  @!P0 BRA `(.L_x_23) ;  /* 0x0000000000808947 */ /* 0x000fea0003800000 */
[----:B------:R-:W-:-:S13]  /*1490*/  ISETP.GT.AND P0, PT, R11, 0xfe, PT ;  /* 0x000000fe0b00780c */ /* 0x000fda0003f04270 */
[----:B------:R-:W-:Y:S05]  /*14a0*/  @P0 BRA `(.L_x_24) ;  /* 0x00000000006c0947 */ /* 0x000fea0003800000 */
[----:B------:R-:W-:-:S13]  /*14b0*/  ISETP.GE.AND P0, PT, R11, 0x1, PT ;  /* 0x000000010b00780c */ /* 0x000fda0003f06270 */
[----:B------:R-:W-:Y:S05]  /*14c0*/  @P0 BRA `(.L_x_25) ;  /* 0x0000000000740947 */ /* 0x000fea0003800000 */
[----:B------:R-:W-:Y:S02]  /*14d0*/  ISETP.GE.AND P0, PT, R11, -0x18, PT ;  /* 0xffffffe80b00780c */ /* 0x000fe40003f06270 */
[----:B------:R-:W-:-:S11]  /*14e0*/  LOP3.LUT R0, R0, 0x80000000, RZ, 0xc0, !PT ;  /* 0x8000000000007812 */ /* 0x000fd600078ec0ff */
[----:B------:R-:W-:Y:S05]  /*14f0*/  @!P0 BRA `(.L_x_25) ;  /* 0x0000000000688947 */ /* 0x000fea0003800000 */
[CCC-:B------:R-:W-:Y:S01]  /*1500*/  FFMA.RZ R3, R14.reuse, R10.reuse, R9.reuse ;  /* 0x0000000a0e037223 */ /* 0x1c0fe2000000c009 */
[CCC-:B------:R-:W-:Y:S01]  /*1510*/  FFMA.RM R8, R14.reuse, R10.reuse, R9.reuse ;  /* 0x0000000a0e087223 */ /* 0x1c0fe20000004009 */
[C---:B------:R-:W-:Y:S02]  /*1520*/  ISETP.NE.AND P2, PT, R11.reuse, RZ, PT ;  /* 0x000000ff0b00720c */ /* 0x040fe40003f45270 */
[----:B------:R-:W-:Y:S02]  /*1530*/  ISETP.NE.AND P1, PT, R11, RZ, PT ;  /* 0x000000ff0b00720c */ /* 0x000fe40003f25270 */
[----:B------:R-:W-:Y:S01]  /*1540*/  LOP3.LUT R7, R3, 0x7fffff, RZ, 0xc0, !PT ;  /* 0x007fffff03077812 */ /* 0x000fe200078ec0ff */
[----:B------:R-:W-:Y:S01]  /*1550*/  FFMA.RP R3, R14, R10, R9 ;  /* 0x0000000a0e037223 */ /* 0x000fe20000008009 */
[C---:B------:R-:W-:Y:S01]  /*1560*/  VIADD R10, R11.reuse, 0x20 ;  /* 0x000000200b0a7836 */ /* 0x040fe20000000000 */
[----:B------:R-:W-:Y:S02]  /*1570*/  IADD3 R9, PT, PT, -R11, RZ, RZ ;  /* 0x000000ff0b097210 */ /* 0x000fe40007ffe1ff */
[----:B------:R-:W-:-:S02]  /*1580*/  LOP3.LUT R7, R7, 0x800000, RZ, 0xfc, !PT ;  /* 0x0080000007077812 */ /* 0x000fc400078efcff */
[----:B------:R-:W-:Y:S02]  /*1590*/  FSETP.NEU.FTZ.AND P0, PT, R3, R8, PT ;  /* 0x000000080300720b */ /* 0x000fe40003f1d000 */
[----:B------:R-:W-:Y:S02]  /*15a0*/  SHF.L.U32 R10, R7, R10, RZ ;  /* 0x0000000a070a7219 */ /* 0x000fe400000006ff */
[----:B------:R-:W-:Y:S02]  /*15b0*/  SEL R8, R9, RZ, P2 ;  /* 0x000000ff09087207 */ /* 0x000fe40001000000 */
[----:B------:R-:W-:Y:S02]  /*15c0*/  ISETP.NE.AND P1, PT, R10, RZ, P1 ;  /* 0x000000ff0a00720c */ /* 0x000fe40000f25270 */
[----:B------:R-:W-:Y:S02]  /*15d0*/  SHF.R.U32.HI R8, RZ, R8, R7 ;  /* 0x00000008ff087219 */ /* 0x000fe40000011607 */
[----:B------:R-:W-:-:S02]  /*15e0*/  PLOP3.LUT P0, PT, P0, P1, PT, 0xf8, 0x8f ;  /* 0x00000000008f781c */ /* 0x000fc40000703f70 */
[----:B------:R-:W-:Y:S02]  /*15f0*/  SHF.R.U32.HI R10, RZ, 0x1, R8 ;  /* 0x00000001ff0a7819 */ /* 0x000fe40000011608 */
[----:B------:R-:W-:-:S04]  /*1600*/  SEL R3, RZ, 0x1, !P0 ;  /* 0x00000001ff037807 */ /* 0x000fc80004000000 */
[----:B------:R-:W-:-:S04]  /*1610*/  LOP3.LUT R3, R3, 0x1, R10, 0xf8, !PT ;  /* 0x0000000103037812 */ /* 0x000fc800078ef80a */
[----:B------:R-:W-:-:S05]  /*1620*/  LOP3.LUT R3, R3, R8, RZ, 0xc0, !PT ;  /* 0x0000000803037212 */ /* 0x000fca00078ec0ff */
[----:B------:R-:W-:-:S05]  /*1630*/  IMAD.IADD R3, R10, 0x1, R3 ;  /* 0x000000010a037824 */ /* 0x000fca00078e0203 */
[----:B------:R-:W-:Y:S01]  /*1640*/  LOP3.LUT R0, R3, R0, RZ, 0xfc, !PT ;  /* 0x0000000003007212 */ /* 0x000fe200078efcff */
[----:B------:R-:W-:Y:S06]  /*1650*/  BRA `(.L_x_25) ;  /* 0x0000000000107947 */ /* 0x000fec0003800000 */
.L_x_24:
[----:B------:R-:W-:-:S04]  /*1660*/  LOP3.LUT R0, R0, 0x80000000, RZ, 0xc0, !PT ;  /* 0x8000000000007812 */ /* 0x000fc800078ec0ff */
[----:B------:R-:W-:Y:S01]  /*1670*/  LOP3.LUT R0, R0, 0x7f800000, RZ, 0xfc, !PT ;  /* 0x7f80000000007812 */ /* 0x000fe200078efcff */
[----:B------:R-:W-:Y:S06]  /*1680*/  BRA `(.L_x_25) ;  /* 0x0000000000047947 */ /* 0x000fec0003800000 */
.L_x_23:
[----:B------:R-:W-:-:S07]  /*1690*/  IMAD R0, R8, 0x800000, R0 ;  /* 0x0080000008007824 */ /* 0x000fce00078e0200 */
.L_x_25:
[----:B------:R-:W-:Y:S05]  /*16a0*/  BSYNC.RECONVERGENT B2 ;  /* 0x0000000000027941 */ /* 0x000fea0003800200 */
.L_x_22:
[----:B------:R-:W-:Y:S05]  /*16b0*/  BRA `(.L_x_26) ;  /* 0x0000000000207947 */ /* 0x000fea0003800000 */
.L_x_21:
[----:B------:R-:W-:-:S04]  /*16c0*/  LOP3.LUT R0, R3, 0x80000000, R0, 0x48, !PT ;  /* 0x8000000003007812 */ /* 0x000fc800078e4800 */
[----:B------:R-:W-:Y:S01]  /*16d0*/  LOP3.LUT R0, R0, 0x7f800000, RZ, 0xfc, !PT ;  /* 0x7f80000000007812 */ /* 0x000fe200078efcff */
[----:B------:R-:W-:Y:S06]  /*16e0*/  BRA `(.L_x_26) ;  /* 0x0000000000147947 */ /* 0x000fec0003800000 */
.L_x_20:
[----:B------:R-:W-:Y:S01]  /*16f0*/  LOP3.LUT R0, R3, 0x80000000, R0, 0x48, !PT ;  /* 0x8000000003007812 */ /* 0x000fe200078e4800 */
[----:B------:R-:W-:Y:S06]  /*1700*/  BRA `(.L_x_26) ;  /* 0x00000000000c7947 */ /* 0x000fec0003800000 */
.L_x_19:
[----:B------:R-:W0:Y:S01]  /*1710*/  MUFU.RSQ R0, -QNAN ;  /* 0xffc0000000007908 */ /* 0x000e220000001400 */
[----:B------:R-:W-:Y:S05]  /*1720*/  BRA `(.L_x_26) ;  /* 0x0000000000047947 */ /* 0x000fea0003800000 */
.L_x_18:
[----:B------:R-:W-:-:S07]  /*1730*/  FADD.FTZ R0, R0, R3 ;  /* 0x0000000300007221 */ /* 0x000fce0000010000 */
.L_x_26:
[----:B------:R-:W-:Y:S05]  /*1740*/  BSYNC.RECONVERGENT B1 ;  /* 0x0000000000017941 */ /* 0x000fea0003800200 */
.L_x_16:
[----:B------:R-:W-:-:S04]  /*1750*/  IMAD.MOV.U32 R7, RZ, RZ, 0x0 ;  /* 0x00000000ff077424 */ /* 0x000fc800078e00ff */
[----:B0-----:R-:W-:Y:S05]  /*1760*/  RET.REL.NODEC R6 `(mandelbrot02) ;  /* 0xffffffe806247950 */ /* 0x001fea0003c3ffff */
.L_x_27:
[----:B------:R-:W-:-:S00]  /*1770*/  BRA `(.L_x_27) ;  /* 0xfffffffc00fc7947 */ /* 0x000fc0000383ffff */
[----:B------:R-:W-:-:S00]  /*1780*/  NOP ;  /* 0x0000000000007918 */ /* 0x000fc00000000000 */
[----:B------:R-:W-:-:S00]  /*1790*/  NOP ;  /* 0x0000000000007918 */ /* 0x000fc00000000000 */
[----:B------:R-:W-:-:S00]  /*17a0*/  NOP ;  /* 0x0000000000007918 */ /* 0x000fc00000000000 */
[----:B------:R-:W-:-:S00]  /*17b0*/  NOP ;  /* 0x0000000000007918 */ /* 0x000fc00000000000 */
[----:B------:R-:W-:-:S00]  /*17c0*/  NOP ;  /* 0x0000000000007918 */ /* 0x000fc00000000000 */
[----:B------:R-:W-:-:S00]  /*17d0*/  NOP ;  /* 0x0000000000007918 */ /* 0x000fc00000000000 */
[----:B------:R-:W-:-:S00]  /*17e0*/  NOP ;  /* 0x0000000000007918 */ /* 0x000fc00000000000 */
[----:B------:R-:W-:-:S00]  /*17f0*/  NOP ;  /* 0x0000000000007918 */ /* 0x000fc00000000000 */
.L_x_28:


//--------------------- .nv.shared.reserved.0     --------------------------
	.section	.nv.shared.reserved.0,"aw",@nobits
	.weak		__nv_reservedSMEM_offset_0_alias
	.size		__nv_reservedSMEM_offset_0_alias, 0, 64
	.other		__nv_reservedSMEM_offset_0_alias,@"STO_CUDA_RESERVED_SHARED STV_DEFAULT"
__nv_reservedSMEM_offset_0_alias:
	.zero		0
	.zero		64


//--------------------- .nv.constant0.mandelbrot02 --------------------------
	.section	.nv.constant0.mandelbrot02,"a",@progbits
	.sectionflags	@""
	.align	4
.nv.constant0.mandelbrot02:
	.zero		936


//--------------------- SYMBOLS --------------------------

	.type		.nv.reservedSmem.offset0,@object
	.size		.nv.reservedSmem.offset0,0x4
